//
// Generated by NVIDIA NVVM Compiler
//
// Compiler Build ID: CL-36424714
// Cuda compilation tools, release 13.0, V13.0.88
// Based on NVVM 20.0.0
//

.version 9.0
.target sm_100
.address_size 64

	// .globl	_Z5hellov
.extern .func  (.param .b32 func_retval0) vprintf
(
	.param .b64 vprintf_param_0,
	.param .b64 vprintf_param_1
)
;
.global .align 1 .b8 $str[57] = {76, 97, 115, 116, 32, 109, 101, 115, 115, 97, 103, 101, 58, 32, 72, 101, 108, 108, 111, 32, 76, 105, 110, 100, 97, 32, 74, 105, 109, 101, 110, 101, 122, 44, 32, 50, 49, 49, 54, 57, 32, 102, 114, 111, 109, 32, 116, 104, 114, 101, 97, 100, 32, 37, 105, 10};

.visible .entry _Z5hellov()
{
	.local .align 8 .b8 	__local_depot0[8];
	.reg .b64 	%SP;
	.reg .b64 	%SPL;
	.reg .pred 	%p<2>;
	.reg .b32 	%r<20>;
	.reg .b64 	%rd<5>;

	mov.u64 	%SPL, __local_depot0;
	cvta.local.u64 	%SP, %SPL;
	mov.u32 	%r1, %ctaid.z;
	mov.u32 	%r2, %nctaid.x;
	mov.u32 	%r3, %nctaid.y;
	mov.u32 	%r4, %ctaid.y;
	mov.u32 	%r5, %ctaid.x;
	mad.lo.s32 	%r6, %r3, %r1, %r4;
	mad.lo.s32 	%r7, %r6, %r2, %r5;
	mov.u32 	%r8, %ntid.x;
	mov.u32 	%r9, %ntid.y;
	mov.u32 	%r10, %ntid.z;
	mov.u32 	%r11, %tid.z;
	mov.u32 	%r12, %tid.y;
	mov.u32 	%r13, %tid.x;
	mad.lo.s32 	%r14, %r7, %r10, %r11;
	mad.lo.s32 	%r15, %r14, %r9, %r12;
	mad.lo.s32 	%r16, %r15, %r8, %r13;
	setp.ne.s32 	%p1, %r16, 99999;
	@%p1 bra 	$L__BB0_2;
	add.u64 	%rd1, %SP, 0;
	add.u64 	%rd2, %SPL, 0;
	mov.b32 	%r17, 99999;
	st.local.u32 	[%rd2], %r17;
	mov.u64 	%rd3, $str;
	cvta.global.u64 	%rd4, %rd3;
	{ // callseq 0, 0
	.param .b64 param0;
	st.param.b64 	[param0], %rd4;
	.param .b64 param1;
	st.param.b64 	[param1], %rd1;
	.param .b32 retval0;
	call.uni (retval0), 
	vprintf, 
	(
	param0, 
	param1
	);
	ld.param.b32 	%r18, [retval0];
	} // callseq 0
$L__BB0_2:
	ret;

}


// ===== COMPILED SASS (sm_100) =====

	.target	sm_100

	.elftype	@"ET_EXEC"


//--------------------- .note.nv.tkinfo           --------------------------
	.section	.note.nv.tkinfo,"",@"SHT_NOTE"
	.sectionflags	@"SHF_NOTE_NV_TKINFO"
	.tkinfo
        /*0018*/ 	.word	0x00000002
        /*0030*/ 	.string	""
        /*0030*/ 	.string	"ptxas"
        /*0030*/ 	.string	"Cuda compilation tools, release 13.0, V13.0.88"
        /*0030*/ 	.string	"Build cuda_13.0.r13.0/compiler.36424714_0"
        /*0030*/ 	.string	"-arch sm_100 -m 64 "



//--------------------- .note.nv.cuinfo           --------------------------
	.section	.note.nv.cuinfo,"",@"SHT_NOTE"
	.sectionflags	@"SHF_NOTE_NV_CUINFO"
        /*0018*/ 	.short	0x0002
        /*001a*/ 	.short	0x0064
        /*001c*/ 	.short	0x0082
	.zero		2


//--------------------- .nv.info                  --------------------------
	.section	.nv.info,"",@"SHT_CUDA_INFO"
	.align	4


	//----- nvinfo : EIATTR_REGCOUNT
	.align		4
        /*0000*/ 	.byte	0x04, 0x2f
        /*0002*/ 	.short	(.L_2 - .L_1)
	.align		4
.L_1:
        /*0004*/ 	.word	index@(_Z5hellov)
        /*0008*/ 	.word	0x00000018


	//----- nvinfo : EIATTR_FRAME_SIZE
	.align		4
.L_2:
        /*000c*/ 	.byte	0x04, 0x11
        /*000e*/ 	.short	(.L_4 - .L_3)
	.align		4
.L_3:
        /*0010*/ 	.word	index@(_Z5hellov)
        /*0014*/ 	.word	0x00000008


	//----- nvinfo : EIATTR_MIN_STACK_SIZE
	.align		4
.L_4:
        /*0018*/ 	.byte	0x04, 0x12
        /*001a*/ 	.short	(.L_6 - .L_5)
	.align		4
.L_5:
        /*001c*/ 	.word	index@(_Z5hellov)
        /*0020*/ 	.word	0x00000008
.L_6:


//--------------------- .nv.compat                --------------------------
	.section	.nv.compat,"",@"SHT_CUDA_COMPAT_INFO"
	.align	4
        /*0000*/ 	.byte	0x02, 0x09, 0x00, 0x00, 0x02, 0x02, 0x01, 0x00, 0x02, 0x05, 0x05, 0x00, 0x03, 0x07, 0x01, 0x01
        /*0010*/ 	.byte	0x02, 0x03, 0x00, 0x00, 0x02, 0x06, 0x01, 0x00, 0x04, 0x0b, 0x08, 0x00, 0x09, 0x00, 0x00, 0x00
        /*0020*/ 	.byte	0x00, 0x00, 0x00, 0x00


//--------------------- .nv.info._Z5hellov        --------------------------
	.section	.nv.info._Z5hellov,"",@"SHT_CUDA_INFO"
	.sectionflags	@""
	.align	4


	//----- nvinfo : EIATTR_CUDA_API_VERSION
	.align		4
        /*0000*/ 	.byte	0x04, 0x37
        /*0002*/ 	.short	(.L_8 - .L_7)
.L_7:
        /*0004*/ 	.word	0x00000082


	//----- nvinfo : EIATTR_SPARSE_MMA_MASK
	.align		4
.L_8:
        /*0008*/ 	.byte	0x03, 0x50
        /*000a*/ 	.short	0x0000


	//----- nvinfo : EIATTR_MAXREG_COUNT
	.align		4
        /*000c*/ 	.byte	0x03, 0x1b
        /*000e*/ 	.short	0x00ff


	//----- nvinfo : EIATTR_EXTERNS
	.align		4
        /*0010*/ 	.byte	0x04, 0x0f
        /*0012*/ 	.short	(.L_10 - .L_9)


	//   ....[0]....
	.align		4
.L_9:
        /*0014*/ 	.word	index@(vprintf)


	//----- nvinfo : EIATTR_MERCURY_ISA_VERSION
	.align		4
.L_10:
        /*0018*/ 	.byte	0x03, 0x5f
        /*001a*/ 	.short	0x0101


	//----- nvinfo : EIATTR_VRC_CTA_INIT_COUNT
	.align		4
        /*001c*/ 	.byte	0x02, 0x4a
	.zero		1
	.zero		1


	//----- nvinfo : EIATTR_SYSCALL_OFFSETS
	.align		4
        /*0020*/ 	.byte	0x04, 0x46
        /*0022*/ 	.short	(.L_12 - .L_11)


	//   ....[0]....
.L_11:
        /*0024*/ 	.word	0x00000200


	//----- nvinfo : EIATTR_EXIT_INSTR_OFFSETS
	.align		4
.L_12:
        /*0028*/ 	.byte	0x04, 0x1c
        /*002a*/ 	.short	(.L_14 - .L_13)


	//   ....[0]....
.L_13:
        /*002c*/ 	.word	0x00000170


	//   ....[1]....
        /*0030*/ 	.word	0x00000210


	//----- nvinfo : EIATTR_CRS_STACK_SIZE
	.align		4
.L_14:
        /*0034*/ 	.byte	0x04, 0x1e
        /*0036*/ 	.short	(.L_16 - .L_15)
.L_15:
        /*0038*/ 	.word	0x00000000


	//----- nvinfo : EIATTR_SW_WAR
	.align		4
.L_16:
        /*003c*/ 	.byte	0x04, 0x36
        /*003e*/ 	.short	(.L_18 - .L_17)
.L_17:
        /*0040*/ 	.word	0x00000008
.L_18:


//--------------------- .nv.callgraph             --------------------------
	.section	.nv.callgraph,"",@"SHT_CUDA_CALLGRAPH"
	.align	4
	.sectionentsize	8
	.align		4
        /*0000*/ 	.word	0x00000000
	.align		4
        /*0004*/ 	.word	0xffffffff
	.align		4
        /*0008*/ 	.word	index@(_Z5hellov)
	.align		4
        /*000c*/ 	.word	index@(vprintf)
	.align		4
        /*0010*/ 	.word	0x00000000
	.align		4
        /*0014*/ 	.word	0xfffffffe
	.align		4
        /*0018*/ 	.word	0x00000000
	.align		4
        /*001c*/ 	.word	0xfffffffd
	.align		4
        /*0020*/ 	.word	0x00000000
	.align		4
        /*0024*/ 	.word	0xfffffffc


//--------------------- .nv.constant4             --------------------------
	.section	.nv.constant4,"a",@progbits
	.align	8
	.align		8
.nv.constant4:
        /*0000*/ 	.dword	vprintf
	.align		8
        /*0008*/ 	.dword	$str


//--------------------- .text._Z5hellov           --------------------------
	.section	.text._Z5hellov,"ax",@progbits
	.align	128
        .global         _Z5hellov
        .type           _Z5hellov,@function
        .size           _Z5hellov,(.L_x_2 - _Z5hellov)
        .other          _Z5hellov,@"STO_CUDA_ENTRY STV_DEFAULT"
_Z5hellov:
.text._Z5hellov:
[----:B------:R-:W0:Y:S08]  /*0000*/  LDC R1, c[0x0][0x37c] ;  /* 0x0000df00ff017b82 */ /* 0x000e300000000800 */
[----:B------:R-:W-:Y:S01]  /*0010*/  S2UR UR4, SR_CTAID.Z ;  /* 0x00000000000479c3 */ /* 0x000fe20000002700 */
[----:B------:R-:W1:Y:S01]  /*0020*/  S2R R3, SR_TID.Z ;  /* 0x0000000000037919 */ /* 0x000e620000002300 */
[----:B------:R-:W2:Y:S01]  /*0030*/  LDCU UR9, c[0x0][0x2fc] ;  /* 0x00005f80ff0977ac */ /* 0x000ea20008000800 */
[----:B0-----:R-:W-:Y:S01]  /*0040*/  VIADD R1, R1, 0xfffffff8 ;  /* 0xfffffff801017836 */ /* 0x001fe20000000000 */
[----:B------:R-:W0:Y:S01]  /*0050*/  S2R R5, SR_TID.Y ;  /* 0x0000000000057919 */ /* 0x000e220000002200 */
[----:B------:R-:W3:Y:S03]  /*0060*/  LDCU UR5, c[0x0][0x370] ;  /* 0x00006e00ff0577ac */ /* 0x000ee60008000800 */
[----:B------:R-:W4:Y:S01]  /*0070*/  S2UR UR7, SR_CTAID.Y ;  /* 0x00000000000779c3 */ /* 0x000f220000002600 */
[----:B------:R-:W5:Y:S01]  /*0080*/  S2R R7, SR_TID.X ;  /* 0x0000000000077919 */ /* 0x000f620000002100 */
[----:B------:R-:W4:Y:S01]  /*0090*/  LDCU UR6, c[0x0][0x374] ;  /* 0x00006e80ff0677ac */ /* 0x000f220008000800 */
[----:B------:R-:W5:Y:S05]  /*00a0*/  LDCU UR10, c[0x0][0x360] ;  /* 0x00006c00ff0a77ac */ /* 0x000f6a0008000800 */
[----:B------:R-:W3:Y:S01]  /*00b0*/  S2UR UR8, SR_CTAID.X ;  /* 0x00000000000879c3 */ /* 0x000ee20000002500 */
[----:B------:R-:W0:Y:S07]  /*00c0*/  LDCU UR11, c[0x0][0x364] ;  /* 0x00006c80ff0b77ac */ /* 0x000e2e0008000800 */
[----:B------:R-:W1:Y:S01]  /*00d0*/  LDC R0, c[0x0][0x368] ;  /* 0x0000da00ff007b82 */ /* 0x000e620000000800 */
[----:B----4-:R-:W-:-:S04]  /*00e0*/  UIMAD UR4, UR4, UR6, UR7 ;  /* 0x00000006040472a4 */ /* 0x010fc8000f8e0207 */
[----:B---3--:R-:W-:Y:S01]  /*00f0*/  UIMAD UR4, UR4, UR5, UR8 ;  /* 0x00000005040472a4 */ /* 0x008fe2000f8e0208 */
[----:B------:R-:W3:Y:S05]  /*0100*/  LDCU UR5, c[0x0][0x2f8] ;  /* 0x00005f00ff0577ac */ /* 0x000eea0008000800 */
[----:B-1----:R-:W-:-:S04]  /*0110*/  IMAD R0, R0, UR4, R3 ;  /* 0x0000000400007c24 */ /* 0x002fc8000f8e0203 */
[----:B0-----:R-:W-:-:S04]  /*0120*/  IMAD R0, R0, UR11, R5 ;  /* 0x0000000b00007c24 */ /* 0x001fc8000f8e0205 */
[----:B-----5:R-:W-:Y:S01]  /*0130*/  IMAD R0, R0, UR10, R7 ;  /* 0x0000000a00007c24 */ /* 0x020fe2000f8e0207 */
[----:B---3--:R-:W-:-:S04]  /*0140*/  IADD3 R6, P1, PT, R1, UR5, RZ ;  /* 0x0000000501067c10 */ /* 0x008fc8000ff3e0ff */
[----:B------:R-:W-:Y:S02]  /*0150*/  ISETP.NE.AND P0, PT, R0, 0x1869f, PT ;  /* 0x0001869f0000780c */ /* 0x000fe40003f05270 */
[----:B--2---:R-:W-:-:S11]  /*0160*/  IADD3.X R7, PT, PT, RZ, UR9, RZ, P1, !PT ;  /* 0x00000009ff077c10 */ /* 0x004fd60008ffe4ff */
[----:B------:R-:W-:Y:S05]  /*0170*/  @P0 EXIT ;  /* 0x000000000000094d */ /* 0x000fea0003800000 */
[----:B------:R-:W-:Y:S01]  /*0180*/  IMAD.MOV.U32 R8, RZ, RZ, 0x1869f ;  /* 0x0001869fff087424 */ /* 0x000fe200078e00ff */
[----:B------:R-:W-:Y:S01]  /*0190*/  MOV R0, 0x0 ;  /* 0x0000000000007802 */ /* 0x000fe20000000f00 */
[----:B------:R-:W0:Y:S03]  /*01a0*/  LDCU.64 UR4, c[0x4][0x8] ;  /* 0x01000100ff0477ac */ /* 0x000e260008000a00 */
[----:B------:R1:W-:Y:S01]  /*01b0*/  STL [R1], R8 ;  /* 0x0000000801007387 */ /* 0x0003e20000100800 */
[----:B------:R1:W2:Y:S01]  /*01c0*/  LDC.64 R2, c[0x4][R0] ;  /* 0x0100000000027b82 */ /* 0x0002a20000000a00 */
[----:B0-----:R-:W-:Y:S01]  /*01d0*/  MOV R4, UR4 ;  /* 0x0000000400047c02 */ /* 0x001fe20008000f00 */
[----:B-1----:R-:W-:-:S07]  /*01e0*/  IMAD.U32 R5, RZ, RZ, UR5 ;  /* 0x00000005ff057e24 */ /* 0x002fce000f8e00ff */
[----:B------:R-:W-:-:S07]  /*01f0*/  LEPC R20, `(.L_x_0) ;  /* 0x000000001014794e */ /* 0x000fce0000000000 */
[----:B--2---:R-:W-:Y:S05]  /*0200*/  CALL.ABS.NOINC R2 ;  /* 0x0000000002007343 */ /* 0x004fea0003c00000 */
.L_x_0:
[----:B------:R-:W-:Y:S05]  /*0210*/  EXIT ;  /* 0x000000000000794d */ /* 0x000fea0003800000 */
.L_x_1:
[----:B------:R-:W-:-:S00]  /*0220*/  BRA `(.L_x_1) ;  /* 0xfffffffc00fc7947 */ /* 0x000fc0000383ffff */
[----:B------:R-:W-:-:S00]  /*0230*/  NOP ;  /* 0x0000000000007918 */ /* 0x000fc00000000000 */
        /* <DEDUP_REMOVED lines=12> */
.L_x_2:


//--------------------- .nv.global.init           --------------------------
	.section	.nv.global.init,"aw",@progbits
.nv.global.init:
	.type		$str,@object
	.size		$str,(.L_0 - $str)
$str:
        /*0000*/ 	.byte	0x4c, 0x61, 0x73, 0x74, 0x20, 0x6d, 0x65, 0x73, 0x73, 0x61, 0x67, 0x65, 0x3a, 0x20, 0x48, 0x65
        /*0010*/ 	.byte	0x6c, 0x6c, 0x6f, 0x20, 0x4c, 0x69, 0x6e, 0x64, 0x61, 0x20, 0x4a, 0x69, 0x6d, 0x65, 0x6e, 0x65
        /*0020*/ 	.byte	0x7a, 0x2c, 0x20, 0x32, 0x31, 0x31, 0x36, 0x39, 0x20, 0x66, 0x72, 0x6f, 0x6d, 0x20, 0x74, 0x68
        /*0030*/ 	.byte	0x72, 0x65, 0x61, 0x64, 0x20, 0x25, 0x69, 0x0a, 0x00
.L_0:


//--------------------- .nv.shared.reserved.0     --------------------------
	.section	.nv.shared.reserved.0,"aw",@nobits
	.weak		__nv_reservedSMEM_offset_0_alias
	.size		__nv_reservedSMEM_offset_0_alias, 0, 64
	.other		__nv_reservedSMEM_offset_0_alias,@"STO_CUDA_RESERVED_SHARED STV_DEFAULT"
__nv_reservedSMEM_offset_0_alias:
	.zero		0
	.zero		64


//--------------------- .nv.constant0._Z5hellov   --------------------------
	.section	.nv.constant0._Z5hellov,"a",@progbits
	.sectionflags	@""
	.align	4
.nv.constant0._Z5hellov:
	.zero		896


//--------------------- SYMBOLS --------------------------

	.type		.nv.reservedSmem.offset0,@object
	.size		.nv.reservedSmem.offset0,0x4
	.type		vprintf,@function
